//
// Generated by NVIDIA NVVM Compiler
//
// Compiler Build ID: CL-36424714
// Cuda compilation tools, release 13.0, V13.0.88
// Based on NVVM 20.0.0
//

.version 9.0
.target sm_100
.address_size 64

	// .globl	_Z8mykernelPfP8MyStructi

.visible .entry _Z8mykernelPfP8MyStructi(
	.param .u64 .ptr .align 1 _Z8mykernelPfP8MyStructi_param_0,
	.param .u64 .ptr .align 1 _Z8mykernelPfP8MyStructi_param_1,
	.param .u32 _Z8mykernelPfP8MyStructi_param_2
)
{
	.reg .pred 	%p<7>;
	.reg .b32 	%r<19>;
	.reg .b32 	%f<159>;
	.reg .b64 	%rd<5>;

	ld.param.u64 	%rd3, [_Z8mykernelPfP8MyStructi_param_0];
	ld.param.u64 	%rd4, [_Z8mykernelPfP8MyStructi_param_1];
	ld.param.u32 	%r10, [_Z8mykernelPfP8MyStructi_param_2];
	cvta.to.global.u64 	%rd1, %rd4;
	cvta.to.global.u64 	%rd2, %rd3;
	setp.lt.s32 	%p1, %r10, 1;
	mov.f32 	%f157, 0f00000000;
	@%p1 bra 	$L__BB0_7;
	ld.global.f32 	%f15, [%rd1];
	ld.global.u32 	%r11, [%rd1+4];
	cvt.rn.f32.s32 	%f16, %r11;
	fma.rn.f32 	%f1, %f16, 0f40600000, %f15;
	and.b32  	%r1, %r10, 3;
	setp.lt.u32 	%p2, %r10, 4;
	mov.f32 	%f157, 0f00000000;
	@%p2 bra 	$L__BB0_4;
	and.b32  	%r12, %r10, 2147483644;
	neg.s32 	%r16, %r12;
	mov.f32 	%f157, 0f00000000;
$L__BB0_3:
	add.f32 	%f18, %f157, %f1;
	add.f32 	%f19, %f18, %f1;
	add.f32 	%f20, %f19, %f1;
	add.f32 	%f157, %f20, %f1;
	add.s32 	%r16, %r16, 4;
	setp.ne.s32 	%p3, %r16, 0;
	@%p3 bra 	$L__BB0_3;
$L__BB0_4:
	setp.eq.s32 	%p4, %r1, 0;
	@%p4 bra 	$L__BB0_7;
	neg.s32 	%r17, %r1;
$L__BB0_6:
	.pragma "nounroll";
	add.f32 	%f157, %f157, %f1;
	add.s32 	%r17, %r17, 1;
	setp.ne.s32 	%p5, %r17, 0;
	@%p5 bra 	$L__BB0_6;
$L__BB0_7:
	st.global.f32 	[%rd2], %f157;
	ld.global.f32 	%f22, [%rd1];
	ld.global.u32 	%r14, [%rd1+4];
	cvt.rn.f32.s32 	%f23, %r14;
	fma.rn.f32 	%f24, %f23, 0f40600000, %f22;
	add.f32 	%f25, %f24, 0f00000000;
	add.f32 	%f26, %f25, %f24;
	add.f32 	%f27, %f26, %f24;
	add.f32 	%f28, %f27, %f24;
	add.f32 	%f29, %f28, %f24;
	add.f32 	%f30, %f29, %f24;
	add.f32 	%f31, %f30, %f24;
	add.f32 	%f32, %f31, %f24;
	add.f32 	%f33, %f32, %f24;
	add.f32 	%f34, %f33, %f24;
	add.f32 	%f35, %f34, %f24;
	add.f32 	%f36, %f35, %f24;
	add.f32 	%f37, %f36, %f24;
	add.f32 	%f38, %f37, %f24;
	add.f32 	%f39, %f38, %f24;
	add.f32 	%f40, %f39, %f24;
	add.f32 	%f41, %f40, %f24;
	add.f32 	%f42, %f41, %f24;
	add.f32 	%f43, %f42, %f24;
	add.f32 	%f44, %f43, %f24;
	add.f32 	%f45, %f44, %f24;
	add.f32 	%f46, %f45, %f24;
	add.f32 	%f47, %f46, %f24;
	add.f32 	%f48, %f47, %f24;
	add.f32 	%f49, %f48, %f24;
	add.f32 	%f50, %f49, %f24;
	add.f32 	%f51, %f50, %f24;
	add.f32 	%f52, %f51, %f24;
	add.f32 	%f53, %f52, %f24;
	add.f32 	%f54, %f53, %f24;
	add.f32 	%f55, %f54, %f24;
	add.f32 	%f56, %f55, %f24;
	add.f32 	%f57, %f56, %f24;
	add.f32 	%f58, %f57, %f24;
	add.f32 	%f59, %f58, %f24;
	add.f32 	%f60, %f59, %f24;
	add.f32 	%f61, %f60, %f24;
	add.f32 	%f62, %f61, %f24;
	add.f32 	%f63, %f62, %f24;
	add.f32 	%f64, %f63, %f24;
	add.f32 	%f65, %f64, %f24;
	add.f32 	%f66, %f65, %f24;
	add.f32 	%f67, %f66, %f24;
	add.f32 	%f68, %f67, %f24;
	add.f32 	%f69, %f68, %f24;
	add.f32 	%f70, %f69, %f24;
	add.f32 	%f71, %f70, %f24;
	add.f32 	%f72, %f71, %f24;
	add.f32 	%f73, %f72, %f24;
	add.f32 	%f74, %f73, %f24;
	add.f32 	%f75, %f74, %f24;
	add.f32 	%f76, %f75, %f24;
	add.f32 	%f77, %f76, %f24;
	add.f32 	%f78, %f77, %f24;
	add.f32 	%f79, %f78, %f24;
	add.f32 	%f80, %f79, %f24;
	add.f32 	%f81, %f80, %f24;
	add.f32 	%f82, %f81, %f24;
	add.f32 	%f83, %f82, %f24;
	add.f32 	%f84, %f83, %f24;
	add.f32 	%f85, %f84, %f24;
	add.f32 	%f86, %f85, %f24;
	add.f32 	%f87, %f86, %f24;
	add.f32 	%f88, %f87, %f24;
	add.f32 	%f89, %f88, %f24;
	add.f32 	%f90, %f89, %f24;
	add.f32 	%f91, %f90, %f24;
	add.f32 	%f92, %f91, %f24;
	add.f32 	%f93, %f92, %f24;
	add.f32 	%f94, %f93, %f24;
	add.f32 	%f95, %f94, %f24;
	add.f32 	%f96, %f95, %f24;
	add.f32 	%f97, %f96, %f24;
	add.f32 	%f98, %f97, %f24;
	add.f32 	%f99, %f98, %f24;
	add.f32 	%f100, %f99, %f24;
	add.f32 	%f101, %f100, %f24;
	add.f32 	%f102, %f101, %f24;
	add.f32 	%f103, %f102, %f24;
	add.f32 	%f104, %f103, %f24;
	add.f32 	%f105, %f104, %f24;
	add.f32 	%f106, %f105, %f24;
	add.f32 	%f107, %f106, %f24;
	add.f32 	%f108, %f107, %f24;
	add.f32 	%f109, %f108, %f24;
	add.f32 	%f110, %f109, %f24;
	add.f32 	%f111, %f110, %f24;
	add.f32 	%f112, %f111, %f24;
	add.f32 	%f113, %f112, %f24;
	add.f32 	%f114, %f113, %f24;
	add.f32 	%f115, %f114, %f24;
	add.f32 	%f116, %f115, %f24;
	add.f32 	%f117, %f116, %f24;
	add.f32 	%f118, %f117, %f24;
	add.f32 	%f119, %f118, %f24;
	add.f32 	%f120, %f119, %f24;
	add.f32 	%f121, %f120, %f24;
	add.f32 	%f122, %f121, %f24;
	add.f32 	%f123, %f122, %f24;
	add.f32 	%f124, %f123, %f24;
	add.f32 	%f125, %f124, %f24;
	add.f32 	%f126, %f125, %f24;
	add.f32 	%f127, %f126, %f24;
	add.f32 	%f128, %f127, %f24;
	add.f32 	%f129, %f128, %f24;
	add.f32 	%f130, %f129, %f24;
	add.f32 	%f131, %f130, %f24;
	add.f32 	%f132, %f131, %f24;
	add.f32 	%f133, %f132, %f24;
	add.f32 	%f134, %f133, %f24;
	add.f32 	%f135, %f134, %f24;
	add.f32 	%f136, %f135, %f24;
	add.f32 	%f137, %f136, %f24;
	add.f32 	%f138, %f137, %f24;
	add.f32 	%f139, %f138, %f24;
	add.f32 	%f140, %f139, %f24;
	add.f32 	%f141, %f140, %f24;
	add.f32 	%f142, %f141, %f24;
	add.f32 	%f143, %f142, %f24;
	add.f32 	%f144, %f143, %f24;
	add.f32 	%f145, %f144, %f24;
	add.f32 	%f146, %f145, %f24;
	add.f32 	%f147, %f146, %f24;
	st.global.f32 	[%rd2+12], %f147;
	ld.global.f32 	%f148, [%rd1];
	ld.global.u32 	%r15, [%rd1+4];
	cvt.rn.f32.s32 	%f149, %r15;
	fma.rn.f32 	%f9, %f149, 0f40600000, %f148;
	mov.f32 	%f158, 0f00000000;
	mov.b32 	%r18, 0;
$L__BB0_8:
	add.f32 	%f150, %f158, %f9;
	add.f32 	%f151, %f150, %f9;
	add.f32 	%f152, %f151, %f9;
	add.f32 	%f158, %f152, %f9;
	add.s32 	%r18, %r18, 4;
	setp.ne.s32 	%p6, %r18, 12300;
	@%p6 bra 	$L__BB0_8;
	st.global.f32 	[%rd2+16], %f158;
	ret;

}
	// .globl	_Z11myte6kernelP16TensorEvaluator6PfP9GpuDeviceiii
.visible .entry _Z11myte6kernelP16TensorEvaluator6PfP9GpuDeviceiii(
	.param .u64 .ptr .align 1 _Z11myte6kernelP16TensorEvaluator6PfP9GpuDeviceiii_param_0,
	.param .u64 .ptr .align 1 _Z11myte6kernelP16TensorEvaluator6PfP9GpuDeviceiii_param_1,
	.param .u64 .ptr .align 1 _Z11myte6kernelP16TensorEvaluator6PfP9GpuDeviceiii_param_2,
	.param .u32 _Z11myte6kernelP16TensorEvaluator6PfP9GpuDeviceiii_param_3,
	.param .u32 _Z11myte6kernelP16TensorEvaluator6PfP9GpuDeviceiii_param_4,
	.param .u32 _Z11myte6kernelP16TensorEvaluator6PfP9GpuDeviceiii_param_5
)
{
	.reg .b32 	%r<4>;
	.reg .b32 	%f<2>;
	.reg .b64 	%rd<11>;

	ld.param.u64 	%rd1, [_Z11myte6kernelP16TensorEvaluator6PfP9GpuDeviceiii_param_0];
	ld.param.u64 	%rd2, [_Z11myte6kernelP16TensorEvaluator6PfP9GpuDeviceiii_param_1];
	ld.param.u32 	%r1, [_Z11myte6kernelP16TensorEvaluator6PfP9GpuDeviceiii_param_3];
	cvta.to.global.u64 	%rd3, %rd2;
	cvta.to.global.u64 	%rd4, %rd1;
	mul.wide.s32 	%rd5, %r1, 56;
	add.s64 	%rd6, %rd4, %rd5;
	ld.global.u64 	%rd7, [%rd6];
	cvta.to.global.u64 	%rd8, %rd7;
	mul.wide.s32 	%rd9, %r1, 2;
	add.s64 	%rd10, %rd8, %rd9;
	ld.global.s16 	%r2, [%rd10];
	add.s32 	%r3, %r2, 123;
	cvt.rn.f32.s32 	%f1, %r3;
	st.global.f32 	[%rd3], %f1;
	ret;

}


// ===== COMPILED SASS (sm_100) =====

	.target	sm_100

	.elftype	@"ET_EXEC"


//--------------------- .note.nv.tkinfo           --------------------------
	.section	.note.nv.tkinfo,"",@"SHT_NOTE"
	.sectionflags	@"SHF_NOTE_NV_TKINFO"
	.tkinfo
        /*0018*/ 	.word	0x00000002
        /*0030*/ 	.string	""
        /*0030*/ 	.string	"ptxas"
        /*0030*/ 	.string	"Cuda compilation tools, release 13.0, V13.0.88"
        /*0030*/ 	.string	"Build cuda_13.0.r13.0/compiler.36424714_0"
        /*0030*/ 	.string	"-arch sm_100 -m 64 "



//--------------------- .note.nv.cuinfo           --------------------------
	.section	.note.nv.cuinfo,"",@"SHT_NOTE"
	.sectionflags	@"SHF_NOTE_NV_CUINFO"
        /*0018*/ 	.short	0x0002
        /*001a*/ 	.short	0x0064
        /*001c*/ 	.short	0x0082
	.zero		2


//--------------------- .nv.info                  --------------------------
	.section	.nv.info,"",@"SHT_CUDA_INFO"
	.align	4


	//----- nvinfo : EIATTR_REGCOUNT
	.align		4
        /*0000*/ 	.byte	0x04, 0x2f
        /*0002*/ 	.short	(.L_1 - .L_0)
	.align		4
.L_0:
        /*0004*/ 	.word	index@(_Z8mykernelPfP8MyStructi)
        /*0008*/ 	.word	0x0000000c


	//----- nvinfo : EIATTR_FRAME_SIZE
	.align		4
.L_1:
        /*000c*/ 	.byte	0x04, 0x11
        /*000e*/ 	.short	(.L_3 - .L_2)
	.align		4
.L_2:
        /*0010*/ 	.word	index@(_Z8mykernelPfP8MyStructi)
        /*0014*/ 	.word	0x00000000


	//----- nvinfo : EIATTR_REGCOUNT
	.align		4
.L_3:
        /*0018*/ 	.byte	0x04, 0x2f
        /*001a*/ 	.short	(.L_5 - .L_4)
	.align		4
.L_4:
        /*001c*/ 	.word	index@(_Z11myte6kernelP16TensorEvaluator6PfP9GpuDeviceiii)
        /*0020*/ 	.word	0x0000000c


	//----- nvinfo : EIATTR_FRAME_SIZE
	.align		4
.L_5:
        /*0024*/ 	.byte	0x04, 0x11
        /*0026*/ 	.short	(.L_7 - .L_6)
	.align		4
.L_6:
        /*0028*/ 	.word	index@(_Z11myte6kernelP16TensorEvaluator6PfP9GpuDeviceiii)
        /*002c*/ 	.word	0x00000000


	//----- nvinfo : EIATTR_MIN_STACK_SIZE
	.align		4
.L_7:
        /*0030*/ 	.byte	0x04, 0x12
        /*0032*/ 	.short	(.L_9 - .L_8)
	.align		4
.L_8:
        /*0034*/ 	.word	index@(_Z11myte6kernelP16TensorEvaluator6PfP9GpuDeviceiii)
        /*0038*/ 	.word	0x00000000


	//----- nvinfo : EIATTR_MIN_STACK_SIZE
	.align		4
.L_9:
        /*003c*/ 	.byte	0x04, 0x12
        /*003e*/ 	.short	(.L_11 - .L_10)
	.align		4
.L_10:
        /*0040*/ 	.word	index@(_Z8mykernelPfP8MyStructi)
        /*0044*/ 	.word	0x00000000
.L_11:


//--------------------- .nv.compat                --------------------------
	.section	.nv.compat,"",@"SHT_CUDA_COMPAT_INFO"
	.align	4
        /*0000*/ 	.byte	0x02, 0x09, 0x00, 0x00, 0x02, 0x02, 0x01, 0x00, 0x02, 0x05, 0x05, 0x00, 0x03, 0x07, 0x01, 0x01
        /*0010*/ 	.byte	0x02, 0x03, 0x00, 0x00, 0x02, 0x06, 0x01, 0x00, 0x04, 0x0b, 0x08, 0x00, 0x09, 0x00, 0x00, 0x00
        /*0020*/ 	.byte	0x00, 0x00, 0x00, 0x00


//--------------------- .nv.info._Z11myte6kernelP16TensorEvaluator6PfP9GpuDeviceiii --------------------------
	.section	.nv.info._Z11myte6kernelP16TensorEvaluator6PfP9GpuDeviceiii,"",@"SHT_CUDA_INFO"
	.sectionflags	@""
	.align	4


	//----- nvinfo : EIATTR_CUDA_API_VERSION
	.align		4
        /*0000*/ 	.byte	0x04, 0x37
        /*0002*/ 	.short	(.L_13 - .L_12)
.L_12:
        /*0004*/ 	.word	0x00000082


	//----- nvinfo : EIATTR_KPARAM_INFO
	.align		4
.L_13:
        /*0008*/ 	.byte	0x04, 0x17
        /*000a*/ 	.short	(.L_15 - .L_14)
.L_14:
        /*000c*/ 	.word	0x00000000
        /*0010*/ 	.short	0x0005
        /*0012*/ 	.short	0x0020
        /*0014*/ 	.byte	0x00, 0xf0, 0x11, 0x00


	//----- nvinfo : EIATTR_KPARAM_INFO
	.align		4
.L_15:
        /*0018*/ 	.byte	0x04, 0x17
        /*001a*/ 	.short	(.L_17 - .L_16)
.L_16:
        /*001c*/ 	.word	0x00000000
        /*0020*/ 	.short	0x0004
        /*0022*/ 	.short	0x001c
        /*0024*/ 	.byte	0x00, 0xf0, 0x11, 0x00


	//----- nvinfo : EIATTR_KPARAM_INFO
	.align		4
.L_17:
        /*0028*/ 	.byte	0x04, 0x17
        /*002a*/ 	.short	(.L_19 - .L_18)
.L_18:
        /*002c*/ 	.word	0x00000000
        /*0030*/ 	.short	0x0003
        /*0032*/ 	.short	0x0018
        /*0034*/ 	.byte	0x00, 0xf0, 0x11, 0x00


	//----- nvinfo : EIATTR_KPARAM_INFO
	.align		4
.L_19:
        /*0038*/ 	.byte	0x04, 0x17
        /*003a*/ 	.short	(.L_21 - .L_20)
.L_20:
        /*003c*/ 	.word	0x00000000
        /*0040*/ 	.short	0x0002
        /*0042*/ 	.short	0x0010
        /*0044*/ 	.byte	0x00, 0xf5, 0x21, 0x00


	//----- nvinfo : EIATTR_KPARAM_INFO
	.align		4
.L_21:
        /*0048*/ 	.byte	0x04, 0x17
        /*004a*/ 	.short	(.L_23 - .L_22)
.L_22:
        /*004c*/ 	.word	0x00000000
        /*0050*/ 	.short	0x0001
        /*0052*/ 	.short	0x0008
        /*0054*/ 	.byte	0x00, 0xf5, 0x21, 0x00


	//----- nvinfo : EIATTR_KPARAM_INFO
	.align		4
.L_23:
        /*0058*/ 	.byte	0x04, 0x17
        /*005a*/ 	.short	(.L_25 - .L_24)
.L_24:
        /*005c*/ 	.word	0x00000000
        /*0060*/ 	.short	0x0000
        /*0062*/ 	.short	0x0000
        /*0064*/ 	.byte	0x00, 0xf5, 0x21, 0x00


	//----- nvinfo : EIATTR_SPARSE_MMA_MASK
	.align		4
.L_25:
        /*0068*/ 	.byte	0x03, 0x50
        /*006a*/ 	.short	0x0000


	//----- nvinfo : EIATTR_MAXREG_COUNT
	.align		4
        /*006c*/ 	.byte	0x03, 0x1b
        /*006e*/ 	.short	0x00ff


	//----- nvinfo : EIATTR_MERCURY_ISA_VERSION
	.align		4
        /*0070*/ 	.byte	0x03, 0x5f
        /*0072*/ 	.short	0x0101


	//----- nvinfo : EIATTR_VRC_CTA_INIT_COUNT
	.align		4
        /*0074*/ 	.byte	0x02, 0x4a
	.zero		1
	.zero		1


	//----- nvinfo : EIATTR_EXIT_INSTR_OFFSETS
	.align		4
        /*0078*/ 	.byte	0x04, 0x1c
        /*007a*/ 	.short	(.L_27 - .L_26)


	//   ....[0]....
.L_26:
        /*007c*/ 	.word	0x000000c0


	//----- nvinfo : EIATTR_CBANK_PARAM_SIZE
	.align		4
.L_27:
        /*0080*/ 	.byte	0x03, 0x19
        /*0082*/ 	.short	0x0024


	//----- nvinfo : EIATTR_PARAM_CBANK
	.align		4
        /*0084*/ 	.byte	0x04, 0x0a
        /*0086*/ 	.short	(.L_29 - .L_28)
	.align		4
.L_28:
        /*0088*/ 	.word	index@(.nv.constant0._Z11myte6kernelP16TensorEvaluator6PfP9GpuDeviceiii)
        /*008c*/ 	.short	0x0380
        /*008e*/ 	.short	0x0024


	//----- nvinfo : EIATTR_SW_WAR
	.align		4
.L_29:
        /*0090*/ 	.byte	0x04, 0x36
        /*0092*/ 	.short	(.L_31 - .L_30)
.L_30:
        /*0094*/ 	.word	0x00000008
.L_31:


//--------------------- .nv.info._Z8mykernelPfP8MyStructi --------------------------
	.section	.nv.info._Z8mykernelPfP8MyStructi,"",@"SHT_CUDA_INFO"
	.sectionflags	@""
	.align	4


	//----- nvinfo : EIATTR_CUDA_API_VERSION
	.align		4
        /*0000*/ 	.byte	0x04, 0x37
        /*0002*/ 	.short	(.L_33 - .L_32)
.L_32:
        /*0004*/ 	.word	0x00000082


	//----- nvinfo : EIATTR_KPARAM_INFO
	.align		4
.L_33:
        /*0008*/ 	.byte	0x04, 0x17
        /*000a*/ 	.short	(.L_35 - .L_34)
.L_34:
        /*000c*/ 	.word	0x00000000
        /*0010*/ 	.short	0x0002
        /*0012*/ 	.short	0x0010
        /*0014*/ 	.byte	0x00, 0xf0, 0x11, 0x00


	//----- nvinfo : EIATTR_KPARAM_INFO
	.align		4
.L_35:
        /*0018*/ 	.byte	0x04, 0x17
        /*001a*/ 	.short	(.L_37 - .L_36)
.L_36:
        /*001c*/ 	.word	0x00000000
        /*0020*/ 	.short	0x0001
        /*0022*/ 	.short	0x0008
        /*0024*/ 	.byte	0x00, 0xf5, 0x21, 0x00


	//----- nvinfo : EIATTR_KPARAM_INFO
	.align		4
.L_37:
        /*0028*/ 	.byte	0x04, 0x17
        /*002a*/ 	.short	(.L_39 - .L_38)
.L_38:
        /*002c*/ 	.word	0x00000000
        /*0030*/ 	.short	0x0000
        /*0032*/ 	.short	0x0000
        /*0034*/ 	.byte	0x00, 0xf5, 0x21, 0x00


	//----- nvinfo : EIATTR_SPARSE_MMA_MASK
	.align		4
.L_39:
        /*0038*/ 	.byte	0x03, 0x50
        /*003a*/ 	.short	0x0000


	//----- nvinfo : EIATTR_MAXREG_COUNT
	.align		4
        /*003c*/ 	.byte	0x03, 0x1b
        /*003e*/ 	.short	0x00ff


	//----- nvinfo : EIATTR_MERCURY_ISA_VERSION
	.align		4
        /*0040*/ 	.byte	0x03, 0x5f
        /*0042*/ 	.short	0x0101


	//----- nvinfo : EIATTR_VRC_CTA_INIT_COUNT
	.align		4
        /*0044*/ 	.byte	0x02, 0x4a
	.zero		1
	.zero		1


	//----- nvinfo : EIATTR_EXIT_INSTR_OFFSETS
	.align		4
        /*0048*/ 	.byte	0x04, 0x1c
        /*004a*/ 	.short	(.L_41 - .L_40)


	//   ....[0]....
.L_40:
        /*004c*/ 	.word	0x00002310


	//----- nvinfo : EIATTR_CBANK_PARAM_SIZE
	.align		4
.L_41:
        /*0050*/ 	.byte	0x03, 0x19
        /*0052*/ 	.short	0x0014


	//----- nvinfo : EIATTR_PARAM_CBANK
	.align		4
        /*0054*/ 	.byte	0x04, 0x0a
        /*0056*/ 	.short	(.L_43 - .L_42)
	.align		4
.L_42:
        /*0058*/ 	.word	index@(.nv.constant0._Z8mykernelPfP8MyStructi)
        /*005c*/ 	.short	0x0380
        /*005e*/ 	.short	0x0014


	//----- nvinfo : EIATTR_SW_WAR
	.align		4
.L_43:
        /*0060*/ 	.byte	0x04, 0x36
        /*0062*/ 	.short	(.L_45 - .L_44)
.L_44:
        /*0064*/ 	.word	0x00000008
.L_45:


//--------------------- .nv.callgraph             --------------------------
	.section	.nv.callgraph,"",@"SHT_CUDA_CALLGRAPH"
	.align	4
	.sectionentsize	8
	.align		4
        /*0000*/ 	.word	0x00000000
	.align		4
        /*0004*/ 	.word	0xffffffff
	.align		4
        /*0008*/ 	.word	0x00000000
	.align		4
        /*000c*/ 	.word	0xfffffffe
	.align		4
        /*0010*/ 	.word	0x00000000
	.align		4
        /*0014*/ 	.word	0xfffffffd
	.align		4
        /*0018*/ 	.word	0x00000000
	.align		4
        /*001c*/ 	.word	0xfffffffc


//--------------------- .text._Z11myte6kernelP16TensorEvaluator6PfP9GpuDeviceiii --------------------------
	.section	.text._Z11myte6kernelP16TensorEvaluator6PfP9GpuDeviceiii,"ax",@progbits
	.align	128
        .global         _Z11myte6kernelP16TensorEvaluator6PfP9GpuDeviceiii
        .type           _Z11myte6kernelP16TensorEvaluator6PfP9GpuDeviceiii,@function
        .size           _Z11myte6kernelP16TensorEvaluator6PfP9GpuDeviceiii,(.L_x_10 - _Z11myte6kernelP16TensorEvaluator6PfP9GpuDeviceiii)
        .other          _Z11myte6kernelP16TensorEvaluator6PfP9GpuDeviceiii,@"STO_CUDA_ENTRY STV_DEFAULT"
_Z11myte6kernelP16TensorEvaluator6PfP9GpuDeviceiii:
.text._Z11myte6kernelP16TensorEvaluator6PfP9GpuDeviceiii:
[----:B------:R-:W-:Y:S08]  /*0000*/  LDC R1, c[0x0][0x37c] ;  /* 0x0000df00ff017b82 */ /* 0x000ff00000000800 */
[----:B------:R-:W0:Y:S01]  /*0010*/  LDC R5, c[0x0][0x398] ;  /* 0x0000e600ff057b82 */ /* 0x000e220000000800 */
[----:B------:R-:W1:Y:S07]  /*0020*/  LDCU.64 UR4, c[0x0][0x358] ;  /* 0x00006b00ff0477ac */ /* 0x000e6e0008000a00 */
[----:B------:R-:W0:Y:S02]  /*0030*/  LDC.64 R2, c[0x0][0x380] ;  /* 0x0000e000ff027b82 */ /* 0x000e240000000a00 */
[----:B0-----:R-:W-:-:S06]  /*0040*/  IMAD.WIDE R2, R5, 0x38, R2 ;  /* 0x0000003805027825 */ /* 0x001fcc00078e0202 */
[----:B-1----:R-:W2:Y:S01]  /*0050*/  LDG.E.64 R2, desc[UR4][R2.64] ;  /* 0x0000000402027981 */ /* 0x002ea2000c1e1b00 */
[----:B------:R-:W0:Y:S01]  /*0060*/  LDC.64 R6, c[0x0][0x388] ;  /* 0x0000e200ff067b82 */ /* 0x000e220000000a00 */
[----:B--2---:R-:W-:-:S06]  /*0070*/  IMAD.WIDE R4, R5, 0x2, R2 ;  /* 0x0000000205047825 */ /* 0x004fcc00078e0202 */
[----:B------:R-:W2:Y:S02]  /*0080*/  LDG.E.S16 R4, desc[UR4][R4.64] ;  /* 0x0000000404047981 */ /* 0x000ea4000c1e1700 */
[----:B--2---:R-:W-:-:S04]  /*0090*/  IADD3 R0, PT, PT, R4, 0x7b, RZ ;  /* 0x0000007b04007810 */ /* 0x004fc80007ffe0ff */
[----:B------:R-:W-:-:S05]  /*00a0*/  I2FP.F32.S32 R9, R0 ;  /* 0x0000000000097245 */ /* 0x000fca0000201400 */
[----:B0-----:R-:W-:Y:S01]  /*00b0*/  STG.E desc[UR4][R6.64], R9 ;  /* 0x0000000906007986 */ /* 0x001fe2000c101904 */
[----:B------:R-:W-:Y:S05]  /*00c0*/  EXIT ;  /* 0x000000000000794d */ /* 0x000fea0003800000 */
.L_x_0:
[----:B------:R-:W-:-:S00]  /*00d0*/  BRA `(.L_x_0) ;  /* 0xfffffffc00fc7947 */ /* 0x000fc0000383ffff */
[----:B------:R-:W-:-:S00]  /*00e0*/  NOP ;  /* 0x0000000000007918 */ /* 0x000fc00000000000 */
        /* <DEDUP_REMOVED lines=9> */
.L_x_10:


//--------------------- .text._Z8mykernelPfP8MyStructi --------------------------
	.section	.text._Z8mykernelPfP8MyStructi,"ax",@progbits
	.align	128
        .global         _Z8mykernelPfP8MyStructi
        .type           _Z8mykernelPfP8MyStructi,@function
        .size           _Z8mykernelPfP8MyStructi,(.L_x_11 - _Z8mykernelPfP8MyStructi)
        .other          _Z8mykernelPfP8MyStructi,@"STO_CUDA_ENTRY STV_DEFAULT"
_Z8mykernelPfP8MyStructi:
.text._Z8mykernelPfP8MyStructi:
[----:B------:R-:W-:Y:S01]  /*0000*/  LDC R1, c[0x0][0x37c] ;  /* 0x0000df00ff017b82 */ /* 0x000fe20000000800 */
[----:B------:R-:W0:Y:S01]  /*0010*/  LDCU UR5, c[0x0][0x390] ;  /* 0x00007200ff0577ac */ /* 0x000e220008000800 */
[----:B------:R-:W-:Y:S01]  /*0020*/  HFMA2 R7, -RZ, RZ, 0, 0 ;  /* 0x00000000ff077431 */ /* 0x000fe200000001ff */
[----:B------:R-:W1:Y:S01]  /*0030*/  LDCU.64 UR6, c[0x0][0x358] ;  /* 0x00006b00ff0677ac */ /* 0x000e620008000a00 */
[----:B0-----:R-:W-:-:S09]  /*0040*/  UISETP.GE.AND UP0, UPT, UR5, 0x1, UPT ;  /* 0x000000010500788c */ /* 0x001fd2000bf06270 */
[----:B-1----:R-:W-:Y:S05]  /*0050*/  BRA.U !UP0, `(.L_x_1) ;  /* 0x00000005080c7547 */ /* 0x002fea000b800000 */
[----:B------:R-:W0:Y:S02]  /*0060*/  LDC.64 R2, c[0x0][0x388] ;  /* 0x0000e200ff027b82 */ /* 0x000e240000000a00 */
[----:B0-----:R-:W2:Y:S04]  /*0070*/  LDG.E R4, desc[UR6][R2.64+0x4] ;  /* 0x0000040602047981 */ /* 0x001ea8000c1e1900 */
[----:B------:R-:W3:Y:S01]  /*0080*/  LDG.E R0, desc[UR6][R2.64] ;  /* 0x0000000602007981 */ /* 0x000ee2000c1e1900 */
[----:B------:R-:W-:Y:S01]  /*0090*/  UISETP.GE.U32.AND UP0, UPT, UR5, 0x4, UPT ;  /* 0x000000040500788c */ /* 0x000fe2000bf06070 */
[----:B------:R-:W-:Y:S01]  /*00a0*/  MOV R7, RZ ;  /* 0x000000ff00077202 */ /* 0x000fe20000000f00 */
[----:B------:R-:W-:Y:S01]  /*00b0*/  ULOP3.LUT UR4, UR5, 0x3, URZ, 0xc0, !UPT ;  /* 0x0000000305047892 */ /* 0x000fe2000f8ec0ff */
[----:B--2---:R-:W-:-:S05]  /*00c0*/  I2FP.F32.S32 R5, R4 ;  /* 0x0000000400057245 */ /* 0x004fca0000201400 */
[----:B---3--:R-:W-:Y:S01]  /*00d0*/  FFMA R0, R5, 3.5, R0 ;  /* 0x4060000005007823 */ /* 0x008fe20000000000 */
[----:B------:R-:W-:Y:S06]  /*00e0*/  BRA.U !UP0, `(.L_x_2) ;  /* 0x0000000108cc7547 */ /* 0x000fec000b800000 */
[----:B------:R-:W-:Y:S01]  /*00f0*/  ULOP3.LUT UR5, UR5, 0x7ffffffc, URZ, 0xc0, !UPT ;  /* 0x7ffffffc05057892 */ /* 0x000fe2000f8ec0ff */
[----:B------:R-:W-:-:S03]  /*0100*/  MOV R7, RZ ;  /* 0x000000ff00077202 */ /* 0x000fc60000000f00 */
[----:B------:R-:W-:-:S04]  /*0110*/  UIADD3 UR5, UPT, UPT, -UR5, URZ, URZ ;  /* 0x000000ff05057290 */ /* 0x000fc8000fffe1ff */
[----:B------:R-:W-:-:S09]  /*0120*/  UISETP.GE.AND UP0, UPT, UR5, URZ, UPT ;  /* 0x000000ff0500728c */ /* 0x000fd2000bf06270 */
[----:B------:R-:W-:Y:S05]  /*0130*/  BRA.U UP0, `(.L_x_3) ;  /* 0x00000001009c7547 */ /* 0x000fea000b800000 */
[----:B------:R-:W-:Y:S02]  /*0140*/  UIADD3 UR8, UPT, UPT, -UR5, URZ, URZ ;  /* 0x000000ff05087290 */ /* 0x000fe4000fffe1ff */
[----:B------:R-:W-:Y:S02]  /*0150*/  UPLOP3.LUT UP0, UPT, UPT, UPT, UPT, 0x80, 0x8 ;  /* 0x000000000008789c */ /* 0x000fe40003f0f070 */
[----:B------:R-:W-:-:S09]  /*0160*/  UISETP.GT.AND UP1, UPT, UR8, 0xc, UPT ;  /* 0x0000000c0800788c */ /* 0x000fd2000bf24270 */
[----:B------:R-:W-:Y:S05]  /*0170*/  BRA.U !UP1, `(.L_x_4) ;  /* 0x0000000109507547 */ /* 0x000fea000b800000 */
[----:B------:R-:W-:-:S11]  /*0180*/  UPLOP3.LUT UP0, UPT, UPT, UPT, UPT, 0x40, 0x4 ;  /* 0x000000000004789c */ /* 0x000fd60003f0e870 */
.L_x_5:
[----:B------:R-:W-:Y:S01]  /*0190*/  FADD R7, R0, R7 ;  /* 0x0000000700077221 */ /* 0x000fe20000000000 */
[----:B------:R-:W-:-:S03]  /*01a0*/  UIADD3 UR5, UPT, UPT, UR5, 0x10, URZ ;  /* 0x0000001005057890 */ /* 0x000fc6000fffe0ff */
[----:B------:R-:W-:Y:S01]  /*01b0*/  FADD R7, R0, R7 ;  /* 0x0000000700077221 */ /* 0x000fe20000000000 */
[----:B------:R-:W-:-:S03]  /*01c0*/  UISETP.GE.AND UP1, UPT, UR5, -0xc, UPT ;  /* 0xfffffff40500788c */ /* 0x000fc6000bf26270 */
[----:B------:R-:W-:-:S04]  /*01d0*/  FADD R7, R0, R7 ;  /* 0x0000000700077221 */ /* 0x000fc80000000000 */
        /* <DEDUP_REMOVED lines=12> */
[----:B------:R-:W-:Y:S01]  /*02a0*/  FADD R7, R0, R7 ;  /* 0x0000000700077221 */ /* 0x000fe20000000000 */
[----:B------:R-:W-:Y:S06]  /*02b0*/  BRA.U !UP1, `(.L_x_5) ;  /* 0xfffffffd09b47547 */ /* 0x000fec000b83ffff */
.L_x_4:
[----:B------:R-:W-:-:S04]  /*02c0*/  UIADD3 UR8, UPT, UPT, -UR5, URZ, URZ ;  /* 0x000000ff05087290 */ /* 0x000fc8000fffe1ff */
[----:B------:R-:W-:-:S09]  /*02d0*/  UISETP.GT.AND UP1, UPT, UR8, 0x4, UPT ;  /* 0x000000040800788c */ /* 0x000fd2000bf24270 */
[----:B------:R-:W-:Y:S05]  /*02e0*/  BRA.U !UP1, `(.L_x_6) ;  /* 0x0000000109287547 */ /* 0x000fea000b800000 */
[----:B------:R-:W-:Y:S01]  /*02f0*/  FADD R7, R7, R0 ;  /* 0x0000000007077221 */ /* 0x000fe20000000000 */
[----:B------:R-:W-:Y:S02]  /*0300*/  UPLOP3.LUT UP0, UPT, UPT, UPT, UPT, 0x40, 0x4 ;  /* 0x000000000004789c */ /* 0x000fe40003f0e870 */
[----:B------:R-:W-:Y:S01]  /*0310*/  UIADD3 UR5, UPT, UPT, UR5, 0x8, URZ ;  /* 0x0000000805057890 */ /* 0x000fe2000fffe0ff */
[----:B------:R-:W-:-:S04]  /*0320*/  FADD R7, R0, R7 ;  /* 0x0000000700077221 */ /* 0x000fc80000000000 */
[----:B------:R-:W-:-:S04]  /*0330*/  FADD R7, R0, R7 ;  /* 0x0000000700077221 */ /* 0x000fc80000000000 */
[----:B------:R-:W-:-:S04]  /*0340*/  FADD R7, R0, R7 ;  /* 0x0000000700077221 */ /* 0x000fc80000000000 */
[----:B------:R-:W-:-:S04]  /*0350*/  FADD R7, R0, R7 ;  /* 0x0000000700077221 */ /* 0x000fc80000000000 */
[----:B------:R-:W-:-:S04]  /*0360*/  FADD R7, R0, R7 ;  /* 0x0000000700077221 */ /* 0x000fc80000000000 */
[----:B------:R-:W-:-:S04]  /*0370*/  FADD R7, R0, R7 ;  /* 0x0000000700077221 */ /* 0x000fc80000000000 */
[----:B------:R-:W-:-:S07]  /*0380*/  FADD R7, R0, R7 ;  /* 0x0000000700077221 */ /* 0x000fce0000000000 */
.L_x_6:
[----:B------:R-:W-:-:S09]  /*0390*/  UISETP.NE.OR UP0, UPT, UR5, URZ, UP0 ;  /* 0x000000ff0500728c */ /* 0x000fd20008705670 */
[----:B------:R-:W-:Y:S05]  /*03a0*/  BRA.U !UP0, `(.L_x_2) ;  /* 0x00000001081c7547 */ /* 0x000fea000b800000 */
.L_x_3:
[----:B------:R-:W-:Y:S01]  /*03b0*/  UIADD3 UR5, UPT, UPT, UR5, 0x4, URZ ;  /* 0x0000000405057890 */ /* 0x000fe2000fffe0ff */
[----:B------:R-:W-:-:S03]  /*03c0*/  FADD R7, R0, R7 ;  /* 0x0000000700077221 */ /* 0x000fc60000000000 */
[----:B------:R-:W-:Y:S01]  /*03d0*/  UISETP.NE.AND UP0, UPT, UR5, URZ, UPT ;  /* 0x000000ff0500728c */ /* 0x000fe2000bf05270 */
[----:B------:R-:W-:-:S04]  /*03e0*/  FADD R7, R0, R7 ;  /* 0x0000000700077221 */ /* 0x000fc80000000000 */
[----:B------:R-:W-:-:S04]  /*03f0*/  FADD R7, R0, R7 ;  /* 0x0000000700077221 */ /* 0x000fc80000000000 */
[----:B------:R-:W-:Y:S01]  /*0400*/  FADD R7, R0, R7 ;  /* 0x0000000700077221 */ /* 0x000fe20000000000 */
[----:B------:R-:W-:Y:S06]  /*0410*/  BRA.U UP0, `(.L_x_3) ;  /* 0xfffffffd00e47547 */ /* 0x000fec000b83ffff */
.L_x_2:
[----:B------:R-:W-:-:S09]  /*0420*/  UISETP.NE.AND UP0, UPT, UR4, URZ, UPT ;  /* 0x000000ff0400728c */ /* 0x000fd2000bf05270 */
[----:B------:R-:W-:Y:S05]  /*0430*/  BRA.U !UP0, `(.L_x_1) ;  /* 0x0000000108147547 */ /* 0x000fea000b800000 */
[----:B------:R-:W-:-:S12]  /*0440*/  UIADD3 UR4, UPT, UPT, -UR4, URZ, URZ ;  /* 0x000000ff04047290 */ /* 0x000fd8000fffe1ff */
.L_x_7:
[----:B------:R-:W-:Y:S01]  /*0450*/  UIADD3 UR4, UPT, UPT, UR4, 0x1, URZ ;  /* 0x0000000104047890 */ /* 0x000fe2000fffe0ff */
[----:B------:R-:W-:-:S03]  /*0460*/  FADD R7, R0, R7 ;  /* 0x0000000700077221 */ /* 0x000fc60000000000 */
[----:B------:R-:W-:-:S09]  /*0470*/  UISETP.NE.AND UP0, UPT, UR4, URZ, UPT ;  /* 0x000000ff0400728c */ /* 0x000fd2000bf05270 */
[----:B------:R-:W-:Y:S05]  /*0480*/  BRA.U UP0, `(.L_x_7) ;  /* 0xfffffffd00f07547 */ /* 0x000fea000b83ffff */
.L_x_1:
[----:B------:R-:W0:Y:S08]  /*0490*/  LDC.64 R2, c[0x0][0x380] ;  /* 0x0000e000ff027b82 */ /* 0x000e300000000a00 */
[----:B------:R-:W1:Y:S01]  /*04a0*/  LDC.64 R4, c[0x0][0x388] ;  /* 0x0000e200ff047b82 */ /* 0x000e620000000a00 */
[----:B0-----:R0:W-:Y:S04]  /*04b0*/  STG.E desc[UR6][R2.64], R7 ;  /* 0x0000000702007986 */ /* 0x0011e8000c101906 */
[----:B-1----:R-:W2:Y:S04]  /*04c0*/  LDG.E R6, desc[UR6][R4.64+0x4] ;  /* 0x0000040604067981 */ /* 0x002ea8000c1e1900 */
[----:B------:R-:W3:Y:S01]  /*04d0*/  LDG.E R0, desc[UR6][R4.64] ;  /* 0x0000000604007981 */ /* 0x000ee2000c1e1900 */
[----:B--2---:R-:W-:-:S05]  /*04e0*/  I2FP.F32.S32 R9, R6 ;  /* 0x0000000600097245 */ /* 0x004fca0000201400 */
[----:B---3--:R-:W-:-:S04]  /*04f0*/  FFMA R0, R9, 3.5, R0 ;  /* 0x4060000009007823 */ /* 0x008fc80000000000 */
[----:B------:R-:W-:-:S04]  /*0500*/  FADD R9, RZ, R0 ;  /* 0x00000000ff097221 */ /* 0x000fc80000000000 */
        /* <DEDUP_REMOVED lines=121> */
[----:B------:R-:W-:-:S05]  /*0ca0*/  FADD R9, R0, R9 ;  /* 0x0000000900097221 */ /* 0x000fca0000000000 */
[----:B------:R1:W-:Y:S04]  /*0cb0*/  STG.E desc[UR6][R2.64+0xc], R9 ;  /* 0x00000c0902007986 */ /* 0x0003e8000c101906 */
[----:B------:R-:W0:Y:S04]  /*0cc0*/  LDG.E R6, desc[UR6][R4.64+0x4] ;  /* 0x0000040604067981 */ /* 0x000e28000c1e1900 */
[----:B------:R-:W2:Y:S01]  /*0cd0*/  LDG.E R0, desc[UR6][R4.64] ;  /* 0x0000000604007981 */ /* 0x000ea2000c1e1900 */
[----:B------:R-:W-:Y:S01]  /*0ce0*/  UMOV UR4, 0x10 ;  /* 0x0000001000047882 */ /* 0x000fe20000000000 */
[----:B0-----:R-:W-:-:S05]  /*0cf0*/  I2FP.F32.S32 R7, R6 ;  /* 0x0000000600077245 */ /* 0x001fca0000201400 */
[----:B--2---:R-:W-:-:S04]  /*0d00*/  FFMA R0, R7, 3.5, R0 ;  /* 0x4060000007007823 */ /* 0x004fc80000000000 */
        /* <DEDUP_REMOVED lines=15> */
[----:B-1----:R-:W-:-:S07]  /*0e00*/  FADD R5, R0, R7 ;  /* 0x0000000700057221 */ /* 0x002fce0000000000 */
.L_x_8:
[----:B------:R-:W-:Y:S01]  /*0e10*/  FADD R5, R0, R5 ;  /* 0x0000000500057221 */ /* 0x000fe20000000000 */
[----:B------:R-:W-:-:S03]  /*0e20*/  UIADD3 UR4, UPT, UPT, UR4, 0x14c, URZ ;  /* 0x0000014c04047890 */ /* 0x000fc6000fffe0ff */
[----:B------:R-:W-:Y:S01]  /*0e30*/  FADD R5, R0, R5 ;  /* 0x0000000500057221 */ /* 0x000fe20000000000 */
[----:B------:R-:W-:-:S03]  /*0e40*/  UISETP.NE.AND UP0, UPT, UR4, 0x300c, UPT ;  /* 0x0000300c0400788c */ /* 0x000fc6000bf05270 */
        /* <DEDUP_REMOVED lines=330> */
[----:B------:R-:W-:Y:S06]  /*22f0*/  BRA.U UP0, `(.L_x_8) ;  /* 0xffffffe900c47547 */ /* 0x000fec000b83ffff */
[----:B------:R-:W-:Y:S01]  /*2300*/  STG.E desc[UR6][R2.64+0x10], R5 ;  /* 0x0000100502007986 */ /* 0x000fe2000c101906 */
[----:B------:R-:W-:Y:S05]  /*2310*/  EXIT ;  /* 0x000000000000794d */ /* 0x000fea0003800000 */
.L_x_9:
        /* <DEDUP_REMOVED lines=14> */
.L_x_11:


//--------------------- .nv.shared.reserved.0     --------------------------
	.section	.nv.shared.reserved.0,"aw",@nobits
	.weak		__nv_reservedSMEM_offset_0_alias
	.size		__nv_reservedSMEM_offset_0_alias, 0, 64
	.other		__nv_reservedSMEM_offset_0_alias,@"STO_CUDA_RESERVED_SHARED STV_DEFAULT"
__nv_reservedSMEM_offset_0_alias:
	.zero		0
	.zero		64


//--------------------- .nv.constant0._Z11myte6kernelP16TensorEvaluator6PfP9GpuDeviceiii --------------------------
	.section	.nv.constant0._Z11myte6kernelP16TensorEvaluator6PfP9GpuDeviceiii,"a",@progbits
	.sectionflags	@""
	.align	4
.nv.constant0._Z11myte6kernelP16TensorEvaluator6PfP9GpuDeviceiii:
	.zero		932


//--------------------- .nv.constant0._Z8mykernelPfP8MyStructi --------------------------
	.section	.nv.constant0._Z8mykernelPfP8MyStructi,"a",@progbits
	.sectionflags	@""
	.align	4
.nv.constant0._Z8mykernelPfP8MyStructi:
	.zero		916


//--------------------- SYMBOLS --------------------------

	.type		.nv.reservedSmem.offset0,@object
	.size		.nv.reservedSmem.offset0,0x4
